	.headerflags	@"EF_CUDA_TEXMODE_UNIFIED EF_CUDA_64BIT_ADDRESS EF_CUDA_ACCELERATORS EF_CUDA_SM90 EF_CUDA_VIRTUAL_SM(EF_CUDA_SM90)"
	.elftype	@"ET_EXEC"


//--------------------- .nv.info                  --------------------------
	.section	.nv.info,"",@"SHT_CUDA_INFO"
	.align	4


	//----- nvinfo : EIATTR_REGCOUNT
	.align		4
        /*0000*/ 	.byte	0x04, 0x2f
        /*0002*/ 	.short	(.L_3 - .L_2)
	.align		4
.L_2:
        /*0004*/ 	.word	index@(triton_poi_fused__native_batch_norm_legit_no_training_31)
        /*0008*/ 	.word	0x00000011


	//----- nvinfo : EIATTR_MIN_STACK_SIZE
	.align		4
.L_3:
        /*000c*/ 	.byte	0x04, 0x12
        /*000e*/ 	.short	(.L_5 - .L_4)
	.align		4
.L_4:
        /*0010*/ 	.word	index@(triton_poi_fused__native_batch_norm_legit_no_training_31)
        /*0014*/ 	.word	0x00000000


	//----- nvinfo : EIATTR_FRAME_SIZE
	.align		4
.L_5:
        /*0018*/ 	.byte	0x04, 0x11
        /*001a*/ 	.short	(.L_7 - .L_6)
	.align		4
.L_6:
        /*001c*/ 	.word	index@(triton_poi_fused__native_batch_norm_legit_no_training_31)
        /*0020*/ 	.word	0x00000000


	//----- nvinfo : EIATTR_MIN_STACK_SIZE
	.align		4
.L_7:
        /*0024*/ 	.byte	0x04, 0x12
        /*0026*/ 	.short	(.L_9 - .L_8)
	.align		4
.L_8:
        /*0028*/ 	.word	index@(triton_poi_fused__native_batch_norm_legit_no_training_31)
        /*002c*/ 	.word	0x00000000
.L_9:


//--------------------- .nv.info.triton_poi_fused__native_batch_norm_legit_no_training_31 --------------------------
	.section	.nv.info.triton_poi_fused__native_batch_norm_legit_no_training_31,"",@"SHT_CUDA_INFO"
	.sectionflags	@""
	.align	4


	//----- nvinfo : EIATTR_CUDA_API_VERSION
	.align		4
        /*0000*/ 	.byte	0x04, 0x37
        /*0002*/ 	.short	(.L_11 - .L_10)
.L_10:
        /*0004*/ 	.word	0x0000007c


	//----- nvinfo : EIATTR_KPARAM_INFO
	.align		4
.L_11:
        /*0008*/ 	.byte	0x04, 0x17
        /*000a*/ 	.short	(.L_13 - .L_12)
.L_12:
        /*000c*/ 	.word	0x00000000
        /*0010*/ 	.short	0x0006
        /*0012*/ 	.short	0x0030
        /*0014*/ 	.byte	0x00, 0xf0, 0x11, 0x00


	//----- nvinfo : EIATTR_KPARAM_INFO
	.align		4
.L_13:
        /*0018*/ 	.byte	0x04, 0x17
        /*001a*/ 	.short	(.L_15 - .L_14)
.L_14:
        /*001c*/ 	.word	0x00000000
        /*0020*/ 	.short	0x0005
        /*0022*/ 	.short	0x0028
        /*0024*/ 	.byte	0x00, 0xf4, 0x21, 0x00


	//----- nvinfo : EIATTR_KPARAM_INFO
	.align		4
.L_15:
        /*0028*/ 	.byte	0x04, 0x17
        /*002a*/ 	.short	(.L_17 - .L_16)
.L_16:
        /*002c*/ 	.word	0x00000000
        /*0030*/ 	.short	0x0004
        /*0032*/ 	.short	0x0020
        /*0034*/ 	.byte	0x00, 0xf4, 0x21, 0x00


	//----- nvinfo : EIATTR_KPARAM_INFO
	.align		4
.L_17:
        /*0038*/ 	.byte	0x04, 0x17
        /*003a*/ 	.short	(.L_19 - .L_18)
.L_18:
        /*003c*/ 	.word	0x00000000
        /*0040*/ 	.short	0x0003
        /*0042*/ 	.short	0x0018
        /*0044*/ 	.byte	0x00, 0xf4, 0x21, 0x00


	//----- nvinfo : EIATTR_KPARAM_INFO
	.align		4
.L_19:
        /*0048*/ 	.byte	0x04, 0x17
        /*004a*/ 	.short	(.L_21 - .L_20)
.L_20:
        /*004c*/ 	.word	0x00000000
        /*0050*/ 	.short	0x0002
        /*0052*/ 	.short	0x0010
        /*0054*/ 	.byte	0x00, 0xf4, 0x21, 0x00


	//----- nvinfo : EIATTR_KPARAM_INFO
	.align		4
.L_21:
        /*0058*/ 	.byte	0x04, 0x17
        /*005a*/ 	.short	(.L_23 - .L_22)
.L_22:
        /*005c*/ 	.word	0x00000000
        /*0060*/ 	.short	0x0001
        /*0062*/ 	.short	0x0008
        /*0064*/ 	.byte	0x00, 0xf4, 0x21, 0x00


	//----- nvinfo : EIATTR_KPARAM_INFO
	.align		4
.L_23:
        /*0068*/ 	.byte	0x04, 0x17
        /*006a*/ 	.short	(.L_25 - .L_24)
.L_24:
        /*006c*/ 	.word	0x00000000
        /*0070*/ 	.short	0x0000
        /*0072*/ 	.short	0x0000
        /*0074*/ 	.byte	0x00, 0xf4, 0x21, 0x00


	//----- nvinfo : EIATTR_SPARSE_MMA_MASK
	.align		4
.L_25:
        /*0078*/ 	.byte	0x03, 0x50
        /*007a*/ 	.short	0x0000


	//----- nvinfo : EIATTR_MAXREG_COUNT
	.align		4
        /*007c*/ 	.byte	0x03, 0x1b
        /*007e*/ 	.short	0x00ff


	//----- nvinfo : EIATTR_EXIT_INSTR_OFFSETS
	.align		4
        /*0080*/ 	.byte	0x04, 0x1c
        /*0082*/ 	.short	(.L_27 - .L_26)


	//   ....[0]....
.L_26:
        /*0084*/ 	.word	0x00000310


	//----- nvinfo : EIATTR_REQNTID
	.align		4
.L_27:
        /*0088*/ 	.byte	0x04, 0x10
        /*008a*/ 	.short	(.L_29 - .L_28)
.L_28:
        /*008c*/ 	.word	0x00000080
        /*0090*/ 	.word	0x00000001
        /*0094*/ 	.word	0x00000001


	//----- nvinfo : EIATTR_CBANK_PARAM_SIZE
	.align		4
.L_29:
        /*0098*/ 	.byte	0x03, 0x19
        /*009a*/ 	.short	0x0034


	//----- nvinfo : EIATTR_PARAM_CBANK
	.align		4
        /*009c*/ 	.byte	0x04, 0x0a
        /*009e*/ 	.short	(.L_31 - .L_30)
	.align		4
.L_30:
        /*00a0*/ 	.word	index@(.nv.constant0.triton_poi_fused__native_batch_norm_legit_no_training_31)
        /*00a4*/ 	.short	0x0210
        /*00a6*/ 	.short	0x0034


	//----- nvinfo : EIATTR_SW_WAR
	.align		4
.L_31:
        /*00a8*/ 	.byte	0x04, 0x36
        /*00aa*/ 	.short	(.L_33 - .L_32)
.L_32:
        /*00ac*/ 	.word	0x00000008
.L_33:


//--------------------- .nv.callgraph             --------------------------
	.section	.nv.callgraph,"",@"SHT_CUDA_CALLGRAPH"
	.align	4
	.sectionentsize	8
	.align		4
        /*0000*/ 	.word	0x00000000
	.align		4
        /*0004*/ 	.word	0xffffffff
	.align		4
        /*0008*/ 	.word	0x00000000
	.align		4
        /*000c*/ 	.word	0xfffffffe
	.align		4
        /*0010*/ 	.word	0x00000000
	.align		4
        /*0014*/ 	.word	0xfffffffd
	.align		4
        /*0018*/ 	.word	0x00000000
	.align		4
        /*001c*/ 	.word	0xfffffffc


//--------------------- .nv.constant4             --------------------------
	.section	.nv.constant4,"a",@progbits
	.align	8
	.align		8
.nv.constant4:
        /*0000*/ 	.dword	_$_str
	.align		8
        /*0008*/ 	.dword	_$_str_$_2


//--------------------- .text.triton_poi_fused__native_batch_norm_legit_no_training_31 --------------------------
	.section	.text.triton_poi_fused__native_batch_norm_legit_no_training_31,"ax",@progbits
	.align	128
        .global         triton_poi_fused__native_batch_norm_legit_no_training_31
        .type           triton_poi_fused__native_batch_norm_legit_no_training_31,@function
        .size           triton_poi_fused__native_batch_norm_legit_no_training_31,(.L_x_1 - triton_poi_fused__native_batch_norm_legit_no_training_31)
        .other          triton_poi_fused__native_batch_norm_legit_no_training_31,@"STO_CUDA_ENTRY STV_DEFAULT"
triton_poi_fused__native_batch_norm_legit_no_training_31:
.text.triton_poi_fused__native_batch_norm_legit_no_training_31:
[----:B------:R-:W-:Y:S01]  /*0000*/  LDC R1, c[0x0][0x28] ;  /* 0x00000a00ff017b82 */ /* 0x000fe20000000800 */
[----:B------:R-:W1:Y:S07]  /*0010*/  S2R R0, SR_TID.X ;  /* 0x0000000000007919 */ /* 0x000e6e0000002100 */
[----:B------:R-:W2:Y:S01]  /*0020*/  LDC.64 R6, c[0x0][0x220] ;  /* 0x00008800ff067b82 */ /* 0x000ea20000000a00 */
[----:B------:R-:W-:Y:S01]  /*0030*/  ULDC.64 UR4, c[0x0][0x208] ;  /* 0x0000820000047ab9 */ /* 0x000fe20000000a00 */
[----:B------:R-:W3:Y:S06]  /*0040*/  S2R R5, SR_CTAID.X ;  /* 0x0000000000057919 */ /* 0x000eec0000002500 */
[----:B------:R-:W4:Y:S08]  /*0050*/  LDC.64 R8, c[0x0][0x228] ;  /* 0x00008a00ff087b82 */ /* 0x000f300000000a00 */
[----:B------:R-:W5:Y:S01]  /*0060*/  LDC.64 R10, c[0x0][0x230] ;  /* 0x00008c00ff0a7b82 */ /* 0x000f620000000a00 */
[----:B-1----:R-:W-:-:S02]  /*0070*/  SHF.L.U32 R0, R0, 0x1, RZ ;  /* 0x0000000100007819 */ /* 0x002fc400000006ff */
[----:B---3--:R-:W-:Y:S02]  /*0080*/  SHF.R.S32.HI R3, RZ, 0x17, R5 ;  /* 0x00000017ff037819 */ /* 0x008fe40000011405 */
[----:B------:R-:W-:Y:S02]  /*0090*/  LOP3.LUT R0, R0, 0xfe, RZ, 0xc0, !PT ;  /* 0x000000fe00007812 */ /* 0x000fe400078ec0ff */
[----:B------:R-:W-:Y:S02]  /*00a0*/  SGXT R3, R3, 0x1 ;  /* 0x000000010303781a */ /* 0x000fe40000000200 */
[----:B------:R-:W-:Y:S02]  /*00b0*/  LEA R0, R5, R0, 0x8 ;  /* 0x0000000005007211 */ /* 0x000fe400078e40ff */
[----:B------:R-:W1:Y:S02]  /*00c0*/  LDC.64 R4, c[0x0][0x218] ;  /* 0x00008600ff047b82 */ /* 0x000e640000000a00 */
[----:B------:R-:W-:-:S04]  /*00d0*/  LEA.HI R3, R3, R0, RZ, 0x6 ;  /* 0x0000000003037211 */ /* 0x000fc800078f30ff */
[----:B------:R-:W-:-:S04]  /*00e0*/  SHF.R.S32.HI R3, RZ, 0x6, R3 ;  /* 0x00000006ff037819 */ /* 0x000fc80000011403 */
[----:B------:R-:W-:-:S04]  /*00f0*/  LEA.HI R2, R3, R3, RZ, 0x6 ;  /* 0x0000000303027211 */ /* 0x000fc800078f30ff */
[----:B------:R-:W-:-:S04]  /*0100*/  LOP3.LUT R2, R2, 0xffffffc0, RZ, 0xc0, !PT ;  /* 0xffffffc002027812 */ /* 0x000fc800078ec0ff */
[----:B------:R-:W-:Y:S02]  /*0110*/  IADD3 R13, R3, -R2, RZ ;  /* 0x80000002030d7210 */ /* 0x000fe40007ffe0ff */
[----:B------:R-:W3:Y:S03]  /*0120*/  LDC.64 R2, c[0x0][0x210] ;  /* 0x00008400ff027b82 */ /* 0x000ee60000000a00 */
[----:B--2---:R-:W-:-:S06]  /*0130*/  IMAD.WIDE R6, R13, 0x4, R6 ;  /* 0x000000040d067825 */ /* 0x004fcc00078e0206 */
[----:B------:R-:W2:Y:S01]  /*0140*/  LDG.E.EL R6, desc[UR4][R6.64] ;  /* 0x0000000406067981 */ /* 0x000ea2000c2e1900 */
[----:B-1----:R-:W-:-:S05]  /*0150*/  IMAD.WIDE R4, R13, 0x4, R4 ;  /* 0x000000040d047825 */ /* 0x002fca00078e0204 */
[----:B------:R1:W2:Y:S01]  /*0160*/  LDG.E.EL R12, desc[UR4][R4.64] ;  /* 0x00000004040c7981 */ /* 0x0002a2000c2e1900 */
[----:B---3--:R-:W-:Y:S01]  /*0170*/  IMAD.WIDE R2, R0, 0x4, R2 ;  /* 0x0000000400027825 */ /* 0x008fe200078e0202 */
[----:B------:R-:W-:Y:S01]  /*0180*/  HFMA2.MMA R14, -RZ, RZ, 1.625, 0 ;  /* 0x3e800000ff0e7435 */ /* 0x000fe200000001ff */
[----:B-1----:R-:W1:Y:S04]  /*0190*/  LDC.64 R4, c[0x0][0x238] ;  /* 0x00008e00ff047b82 */ /* 0x002e680000000a00 */
[----:B------:R-:W3:Y:S01]  /*01a0*/  LDG.E.64 R2, desc[UR4][R2.64] ;  /* 0x0000000402027981 */ /* 0x000ee2000c1e1b00 */
[----:B----4-:R-:W-:-:S04]  /*01b0*/  IMAD.WIDE R8, R13, 0x4, R8 ;  /* 0x000000040d087825 */ /* 0x010fc800078e0208 */
[----:B-----5:R-:W-:Y:S02]  /*01c0*/  IMAD.WIDE R10, R13, 0x4, R10 ;  /* 0x000000040d0a7825 */ /* 0x020fe400078e020a */
[----:B------:R-:W4:Y:S04]  /*01d0*/  LDG.E.EL R8, desc[UR4][R8.64] ;  /* 0x0000000408087981 */ /* 0x000f28000c2e1900 */
[----:B------:R-:W4:Y:S01]  /*01e0*/  LDG.E.EL R11, desc[UR4][R10.64] ;  /* 0x000000040a0b7981 */ /* 0x000f22000c2e1900 */
[----:B-1----:R-:W-:-:S04]  /*01f0*/  IMAD.WIDE R4, R0, 0x4, R4 ;  /* 0x0000000400047825 */ /* 0x002fc800078e0204 */
[----:B--2---:R-:W-:-:S04]  /*0200*/  FADD R6, R6, 9.9999997473787516356e-06 ;  /* 0x3727c5ac06067421 */ /* 0x004fc80000000000 */
[----:B------:R-:W1:Y:S02]  /*0210*/  MUFU.SQRT R7, R6 ;  /* 0x0000000600077308 */ /* 0x000e640000002000 */
[C---:B-1----:R-:W-:Y:S02]  /*0220*/  FSETP.GT.AND P0, PT, R7.reuse, 8.50705917302346158658e+37, PT ;  /* 0x7e8000000700780b */ /* 0x042fe40003f04000 */
[----:B------:R-:W-:-:S11]  /*0230*/  FSETP.GEU.AND P1, PT, R7, 1.175494350822287508e-38, PT ;  /* 0x008000000700780b */ /* 0x000fd60003f2e000 */
[----:B------:R-:W-:-:S04]  /*0240*/  @P0 FMUL R7, R7, 0.25 ;  /* 0x3e80000007070820 */ /* 0x000fc80000400000 */
[----:B------:R-:W-:-:S06]  /*0250*/  @!P1 FMUL R7, R7, 16777216 ;  /* 0x4b80000007079820 */ /* 0x000fcc0000400000 */
[----:B------:R-:W1:Y:S01]  /*0260*/  MUFU.RCP R7, R7 ;  /* 0x0000000700077308 */ /* 0x000e620000001000 */
[----:B------:R-:W-:Y:S01]  /*0270*/  FSEL R14, R14, 1, P0 ;  /* 0x3f8000000e0e7808 */ /* 0x000fe20000000000 */
[----:B---3--:R-:W-:-:S04]  /*0280*/  FADD R2, R2, -R12 ;  /* 0x8000000c02027221 */ /* 0x008fc80000000000 */
[----:B------:R-:W-:Y:S01]  /*0290*/  @!P1 FMUL R14, R14, 16777216 ;  /* 0x4b8000000e0e9820 */ /* 0x000fe20000400000 */
[----:B------:R-:W-:-:S03]  /*02a0*/  FADD R3, R3, -R12 ;  /* 0x8000000c03037221 */ /* 0x000fc60000000000 */
[----:B-1----:R-:W-:-:S04]  /*02b0*/  FMUL R14, R7, R14 ;  /* 0x0000000e070e7220 */ /* 0x002fc80000400000 */
[-C--:B------:R-:W-:Y:S01]  /*02c0*/  FMUL R2, R2, R14.reuse ;  /* 0x0000000e02027220 */ /* 0x080fe20000400000 */
[----:B------:R-:W-:-:S03]  /*02d0*/  FMUL R14, R3, R14 ;  /* 0x0000000e030e7220 */ /* 0x000fc60000400000 */
[C-C-:B----4-:R-:W-:Y:S01]  /*02e0*/  FFMA R2, R8.reuse, R2, R11.reuse ;  /* 0x0000000208027223 */ /* 0x150fe2000000000b */
[----:B------:R-:W-:-:S05]  /*02f0*/  FFMA R3, R8, R14, R11 ;  /* 0x0000000e08037223 */ /* 0x000fca000000000b */
[----:B------:R-:W-:Y:S01]  /*0300*/  STG.E.64 desc[UR4][R4.64], R2 ;  /* 0x0000000204007986 */ /* 0x000fe2000c101b04 */
[----:B------:R-:W-:Y:S05]  /*0310*/  EXIT ;  /* 0x000000000000794d */ /* 0x000fea0003800000 */
.L_x_0:
[----:B------:R-:W-:-:S00]  /*0320*/  BRA `(.L_x_0) ;  /* 0xfffffffc00fc7947 */ /* 0x000fc0000383ffff */
[----:B------:R-:W-:-:S00]  /*0330*/  NOP ;  /* 0x0000000000007918 */ /* 0x000fc00000000000 */
        /* <DEDUP_REMOVED lines=12> */
.L_x_1:


//--------------------- .nv.global.init           --------------------------
	.section	.nv.global.init,"aw",@progbits
.nv.global.init:
	.type		_$_str,@object
	.size		_$_str,(_$_str_$_2 - _$_str)
_$_str:
        /*0000*/ 	.byte	0x5f, 0x5f, 0x43, 0x55, 0x44, 0x41, 0x5f, 0x46, 0x54, 0x5a, 0x00
	.type		_$_str_$_2,@object
	.size		_$_str_$_2,(.L_1 - _$_str_$_2)
_$_str_$_2:
        /*000b*/ 	.byte	0x5f, 0x5f, 0x43, 0x55, 0x44, 0x41, 0x5f, 0x50, 0x52, 0x45, 0x43, 0x5f, 0x53, 0x51, 0x52, 0x54
        /*001b*/ 	.byte	0x00
.L_1:


//--------------------- .nv.constant0.triton_poi_fused__native_batch_norm_legit_no_training_31 --------------------------
	.section	.nv.constant0.triton_poi_fused__native_batch_norm_legit_no_training_31,"a",@progbits
	.sectionflags	@""
	.align	4
.nv.constant0.triton_poi_fused__native_batch_norm_legit_no_training_31:
	.zero		580
